//
// Generated by NVIDIA NVVM Compiler
//
// Compiler Build ID: CL-36424714
// Cuda compilation tools, release 13.0, V13.0.88
// Based on NVVM 20.0.0
//

.version 9.0
.target sm_100
.address_size 64

	// .globl	_Z15histogramKernelPhPji
// _ZZ15histogramKernelPhPjiE10sharedHist has been demoted

.visible .entry _Z15histogramKernelPhPji(
	.param .u64 .ptr .align 1 _Z15histogramKernelPhPji_param_0,
	.param .u64 .ptr .align 1 _Z15histogramKernelPhPji_param_1,
	.param .u32 _Z15histogramKernelPhPji_param_2
)
{
	.reg .pred 	%p<2>;
	.reg .b16 	%rs<2>;
	.reg .b32 	%r<16>;
	.reg .b64 	%rd<9>;
	// demoted variable
	.shared .align 4 .b8 _ZZ15histogramKernelPhPjiE10sharedHist[4096];
	ld.param.u64 	%rd1, [_Z15histogramKernelPhPji_param_0];
	ld.param.u64 	%rd2, [_Z15histogramKernelPhPji_param_1];
	ld.param.u32 	%r4, [_Z15histogramKernelPhPji_param_2];
	mov.u32 	%r1, %tid.x;
	mov.u32 	%r5, %ctaid.x;
	mov.u32 	%r6, %ntid.x;
	mad.lo.s32 	%r2, %r5, %r6, %r1;
	shl.b32 	%r7, %r1, 2;
	mov.u32 	%r8, _ZZ15histogramKernelPhPjiE10sharedHist;
	add.s32 	%r3, %r8, %r7;
	mov.b32 	%r9, 0;
	st.shared.u32 	[%r3], %r9;
	bar.sync 	0;
	setp.ge.s32 	%p1, %r2, %r4;
	@%p1 bra 	$L__BB0_2;
	cvta.to.global.u64 	%rd3, %rd1;
	cvt.s64.s32 	%rd4, %r2;
	add.s64 	%rd5, %rd3, %rd4;
	ld.global.u8 	%rs1, [%rd5];
	mul.wide.u16 	%r10, %rs1, 4;
	add.s32 	%r12, %r8, %r10;
	atom.shared.add.u32 	%r13, [%r12], 1;
$L__BB0_2:
	cvta.to.global.u64 	%rd6, %rd2;
	bar.sync 	0;
	mul.wide.u32 	%rd7, %r1, 4;
	add.s64 	%rd8, %rd6, %rd7;
	ld.shared.u32 	%r14, [%r3];
	atom.global.add.u32 	%r15, [%rd8], %r14;
	ret;

}


// ===== COMPILED SASS (sm_100) =====

	.target	sm_100

	.elftype	@"ET_EXEC"


//--------------------- .note.nv.tkinfo           --------------------------
	.section	.note.nv.tkinfo,"",@"SHT_NOTE"
	.sectionflags	@"SHF_NOTE_NV_TKINFO"
	.tkinfo
        /*0018*/ 	.word	0x00000002
        /*0030*/ 	.string	""
        /*0030*/ 	.string	"ptxas"
        /*0030*/ 	.string	"Cuda compilation tools, release 13.0, V13.0.88"
        /*0030*/ 	.string	"Build cuda_13.0.r13.0/compiler.36424714_0"
        /*0030*/ 	.string	"-arch sm_100 -m 64 "



//--------------------- .note.nv.cuinfo           --------------------------
	.section	.note.nv.cuinfo,"",@"SHT_NOTE"
	.sectionflags	@"SHF_NOTE_NV_CUINFO"
        /*0018*/ 	.short	0x0002
        /*001a*/ 	.short	0x0064
        /*001c*/ 	.short	0x0082
	.zero		2


//--------------------- .nv.info                  --------------------------
	.section	.nv.info,"",@"SHT_CUDA_INFO"
	.align	4


	//----- nvinfo : EIATTR_REGCOUNT
	.align		4
        /*0000*/ 	.byte	0x04, 0x2f
        /*0002*/ 	.short	(.L_1 - .L_0)
	.align		4
.L_0:
        /*0004*/ 	.word	index@(_Z15histogramKernelPhPji)
        /*0008*/ 	.word	0x0000000a


	//----- nvinfo : EIATTR_FRAME_SIZE
	.align		4
.L_1:
        /*000c*/ 	.byte	0x04, 0x11
        /*000e*/ 	.short	(.L_3 - .L_2)
	.align		4
.L_2:
        /*0010*/ 	.word	index@(_Z15histogramKernelPhPji)
        /*0014*/ 	.word	0x00000000


	//----- nvinfo : EIATTR_MIN_STACK_SIZE
	.align		4
.L_3:
        /*0018*/ 	.byte	0x04, 0x12
        /*001a*/ 	.short	(.L_5 - .L_4)
	.align		4
.L_4:
        /*001c*/ 	.word	index@(_Z15histogramKernelPhPji)
        /*0020*/ 	.word	0x00000000
.L_5:


//--------------------- .nv.compat                --------------------------
	.section	.nv.compat,"",@"SHT_CUDA_COMPAT_INFO"
	.align	4
        /*0000*/ 	.byte	0x02, 0x09, 0x00, 0x00, 0x02, 0x02, 0x01, 0x00, 0x02, 0x05, 0x05, 0x00, 0x03, 0x07, 0x01, 0x01
        /*0010*/ 	.byte	0x02, 0x03, 0x00, 0x00, 0x02, 0x06, 0x01, 0x00, 0x04, 0x0b, 0x08, 0x00, 0x09, 0x00, 0x00, 0x00
        /*0020*/ 	.byte	0x00, 0x00, 0x00, 0x00


//--------------------- .nv.info._Z15histogramKernelPhPji --------------------------
	.section	.nv.info._Z15histogramKernelPhPji,"",@"SHT_CUDA_INFO"
	.sectionflags	@""
	.align	4


	//----- nvinfo : EIATTR_CUDA_API_VERSION
	.align		4
        /*0000*/ 	.byte	0x04, 0x37
        /*0002*/ 	.short	(.L_7 - .L_6)
.L_6:
        /*0004*/ 	.word	0x00000082


	//----- nvinfo : EIATTR_KPARAM_INFO
	.align		4
.L_7:
        /*0008*/ 	.byte	0x04, 0x17
        /*000a*/ 	.short	(.L_9 - .L_8)
.L_8:
        /*000c*/ 	.word	0x00000000
        /*0010*/ 	.short	0x0002
        /*0012*/ 	.short	0x0010
        /*0014*/ 	.byte	0x00, 0xf0, 0x11, 0x00


	//----- nvinfo : EIATTR_KPARAM_INFO
	.align		4
.L_9:
        /*0018*/ 	.byte	0x04, 0x17
        /*001a*/ 	.short	(.L_11 - .L_10)
.L_10:
        /*001c*/ 	.word	0x00000000
        /*0020*/ 	.short	0x0001
        /*0022*/ 	.short	0x0008
        /*0024*/ 	.byte	0x00, 0xf5, 0x21, 0x00


	//----- nvinfo : EIATTR_KPARAM_INFO
	.align		4
.L_11:
        /*0028*/ 	.byte	0x04, 0x17
        /*002a*/ 	.short	(.L_13 - .L_12)
.L_12:
        /*002c*/ 	.word	0x00000000
        /*0030*/ 	.short	0x0000
        /*0032*/ 	.short	0x0000
        /*0034*/ 	.byte	0x00, 0xf5, 0x21, 0x00


	//----- nvinfo : EIATTR_SPARSE_MMA_MASK
	.align		4
.L_13:
        /*0038*/ 	.byte	0x03, 0x50
        /*003a*/ 	.short	0x0000


	//----- nvinfo : EIATTR_MAXREG_COUNT
	.align		4
        /*003c*/ 	.byte	0x03, 0x1b
        /*003e*/ 	.short	0x00ff


	//----- nvinfo : EIATTR_NUM_BARRIERS
	.align		4
        /*0040*/ 	.byte	0x02, 0x4c
        /*0042*/ 	.byte	0x01
	.zero		1


	//----- nvinfo : EIATTR_MERCURY_ISA_VERSION
	.align		4
        /*0044*/ 	.byte	0x03, 0x5f
        /*0046*/ 	.short	0x0101


	//----- nvinfo : EIATTR_VRC_CTA_INIT_COUNT
	.align		4
        /*0048*/ 	.byte	0x02, 0x4a
	.zero		1
	.zero		1


	//----- nvinfo : EIATTR_EXIT_INSTR_OFFSETS
	.align		4
        /*004c*/ 	.byte	0x04, 0x1c
        /*004e*/ 	.short	(.L_15 - .L_14)


	//   ....[0]....
.L_14:
        /*0050*/ 	.word	0x000001c0


	//----- nvinfo : EIATTR_CRS_STACK_SIZE
	.align		4
.L_15:
        /*0054*/ 	.byte	0x04, 0x1e
        /*0056*/ 	.short	(.L_17 - .L_16)
.L_16:
        /*0058*/ 	.word	0x00000000


	//----- nvinfo : EIATTR_CBANK_PARAM_SIZE
	.align		4
.L_17:
        /*005c*/ 	.byte	0x03, 0x19
        /*005e*/ 	.short	0x0014


	//----- nvinfo : EIATTR_PARAM_CBANK
	.align		4
        /*0060*/ 	.byte	0x04, 0x0a
        /*0062*/ 	.short	(.L_19 - .L_18)
	.align		4
.L_18:
        /*0064*/ 	.word	index@(.nv.constant0._Z15histogramKernelPhPji)
        /*0068*/ 	.short	0x0380
        /*006a*/ 	.short	0x0014


	//----- nvinfo : EIATTR_SW_WAR
	.align		4
.L_19:
        /*006c*/ 	.byte	0x04, 0x36
        /*006e*/ 	.short	(.L_21 - .L_20)
.L_20:
        /*0070*/ 	.word	0x00000008
.L_21:


//--------------------- .nv.callgraph             --------------------------
	.section	.nv.callgraph,"",@"SHT_CUDA_CALLGRAPH"
	.align	4
	.sectionentsize	8
	.align		4
        /*0000*/ 	.word	0x00000000
	.align		4
        /*0004*/ 	.word	0xffffffff
	.align		4
        /*0008*/ 	.word	0x00000000
	.align		4
        /*000c*/ 	.word	0xfffffffe
	.align		4
        /*0010*/ 	.word	0x00000000
	.align		4
        /*0014*/ 	.word	0xfffffffd
	.align		4
        /*0018*/ 	.word	0x00000000
	.align		4
        /*001c*/ 	.word	0xfffffffc


//--------------------- .text._Z15histogramKernelPhPji --------------------------
	.section	.text._Z15histogramKernelPhPji,"ax",@progbits
	.align	128
        .global         _Z15histogramKernelPhPji
        .type           _Z15histogramKernelPhPji,@function
        .size           _Z15histogramKernelPhPji,(.L_x_3 - _Z15histogramKernelPhPji)
        .other          _Z15histogramKernelPhPji,@"STO_CUDA_ENTRY STV_DEFAULT"
_Z15histogramKernelPhPji:
.text._Z15histogramKernelPhPji:
[----:B------:R-:W-:Y:S01]  /*0000*/  LDC R1, c[0x0][0x37c] ;  /* 0x0000df00ff017b82 */ /* 0x000fe20000000800 */
[----:B------:R-:W0:Y:S07]  /*0010*/  S2R R7, SR_TID.X ;  /* 0x0000000000077919 */ /* 0x000e2e0000002100 */
[----:B------:R-:W0:Y:S01]  /*0020*/  S2UR UR6, SR_CTAID.X ;  /* 0x00000000000679c3 */ /* 0x000e220000002500 */
[----:B------:R-:W1:Y:S01]  /*0030*/  LDCU UR7, c[0x0][0x390] ;  /* 0x00007200ff0777ac */ /* 0x000e620008000800 */
[----:B------:R-:W-:Y:S01]  /*0040*/  BSSY.RECONVERGENT B0, `(.L_x_0) ;  /* 0x0000012000007945 */ /* 0x000fe20003800200 */
[----:B------:R-:W-:-:S05]  /*0050*/  UMOV UR4, 0x400 ;  /* 0x0000040000047882 */ /* 0x000fca0000000000 */
[----:B------:R-:W0:Y:S08]  /*0060*/  LDC R0, c[0x0][0x360] ;  /* 0x0000d800ff007b82 */ /* 0x000e300000000800 */
[----:B------:R-:W2:Y:S01]  /*0070*/  S2UR UR5, SR_CgaCtaId ;  /* 0x00000000000579c3 */ /* 0x000ea20000008800 */
[----:B0-----:R-:W-:-:S05]  /*0080*/  IMAD R0, R0, UR6, R7 ;  /* 0x0000000600007c24 */ /* 0x001fca000f8e0207 */
[----:B-1----:R-:W-:Y:S01]  /*0090*/  ISETP.GE.AND P0, PT, R0, UR7, PT ;  /* 0x0000000700007c0c */ /* 0x002fe2000bf06270 */
[----:B------:R-:W0:Y:S01]  /*00a0*/  LDCU.64 UR6, c[0x0][0x358] ;  /* 0x00006b00ff0677ac */ /* 0x000e220008000a00 */
[----:B--2---:R-:W-:-:S06]  /*00b0*/  ULEA UR4, UR5, UR4, 0x18 ;  /* 0x0000000405047291 */ /* 0x004fcc000f8ec0ff */
[----:B------:R-:W-:-:S05]  /*00c0*/  LEA R4, R7, UR4, 0x2 ;  /* 0x0000000407047c11 */ /* 0x000fca000f8e10ff */
[----:B------:R1:W-:Y:S01]  /*00d0*/  STS [R4], RZ ;  /* 0x000000ff04007388 */ /* 0x0003e20000000800 */
[----:B------:R-:W-:Y:S06]  /*00e0*/  BAR.SYNC.DEFER_BLOCKING 0x0 ;  /* 0x0000000000007b1d */ /* 0x000fec0000010000 */
[----:B------:R-:W-:Y:S05]  /*00f0*/  @P0 BRA `(.L_x_1) ;  /* 0x0000000000180947 */ /* 0x000fea0003800000 */
[----:B------:R-:W2:Y:S02]  /*0100*/  LDCU.64 UR8, c[0x0][0x380] ;  /* 0x00007000ff0877ac */ /* 0x000ea40008000a00 */
[----:B--2---:R-:W-:-:S04]  /*0110*/  IADD3 R2, P0, PT, R0, UR8, RZ ;  /* 0x0000000800027c10 */ /* 0x004fc8000ff1e0ff */
[----:B------:R-:W-:-:S05]  /*0120*/  LEA.HI.X.SX32 R3, R0, UR9, 0x1, P0 ;  /* 0x0000000900037c11 */ /* 0x000fca00080f0eff */
[----:B0-----:R-:W2:Y:S02]  /*0130*/  LDG.E.U8 R2, desc[UR6][R2.64] ;  /* 0x0000000602027981 */ /* 0x001ea4000c1e1100 */
[----:B--2---:R-:W-:-:S05]  /*0140*/  LEA R0, R2, UR4, 0x2 ;  /* 0x0000000402007c11 */ /* 0x004fca000f8e10ff */
[----:B------:R2:W-:Y:S02]  /*0150*/  ATOMS.POPC.INC.32 RZ, [R0+URZ] ;  /* 0x0000000000ff7f8c */ /* 0x0005e4000d8000ff */
.L_x_1:
[----:B0-----:R-:W-:Y:S05]  /*0160*/  BSYNC.RECONVERGENT B0 ;  /* 0x0000000000007941 */ /* 0x001fea0003800200 */
.L_x_0:
[----:B------:R-:W-:Y:S08]  /*0170*/  BAR.SYNC.DEFER_BLOCKING 0x0 ;  /* 0x0000000000007b1d */ /* 0x000ff00000010000 */
[----:B------:R-:W0:Y:S01]  /*0180*/  LDC.64 R2, c[0x0][0x388] ;  /* 0x0000e200ff027b82 */ /* 0x000e220000000a00 */
[----:B------:R-:W3:Y:S01]  /*0190*/  LDS R5, [R4] ;  /* 0x0000000004057984 */ /* 0x000ee20000000800 */
[----:B0-----:R-:W-:-:S05]  /*01a0*/  IMAD.WIDE.U32 R2, R7, 0x4, R2 ;  /* 0x0000000407027825 */ /* 0x001fca00078e0002 */
[----:B---3--:R-:W-:Y:S01]  /*01b0*/  REDG.E.ADD.STRONG.GPU desc[UR6][R2.64], R5 ;  /* 0x000000050200798e */ /* 0x008fe2000c12e106 */
[----:B------:R-:W-:Y:S05]  /*01c0*/  EXIT ;  /* 0x000000000000794d */ /* 0x000fea0003800000 */
.L_x_2:
[----:B------:R-:W-:-:S00]  /*01d0*/  BRA `(.L_x_2) ;  /* 0xfffffffc00fc7947 */ /* 0x000fc0000383ffff */
[----:B------:R-:W-:-:S00]  /*01e0*/  NOP ;  /* 0x0000000000007918 */ /* 0x000fc00000000000 */
        /* <DEDUP_REMOVED lines=9> */
.L_x_3:


//--------------------- .nv.shared._Z15histogramKernelPhPji --------------------------
	.section	.nv.shared._Z15histogramKernelPhPji,"aw",@nobits
	.sectionflags	@""
	.align	4
.nv.shared._Z15histogramKernelPhPji:
	.zero		5120


//--------------------- .nv.shared.reserved.0     --------------------------
	.section	.nv.shared.reserved.0,"aw",@nobits
	.weak		__nv_reservedSMEM_offset_0_alias
	.size		__nv_reservedSMEM_offset_0_alias, 0, 64
	.other		__nv_reservedSMEM_offset_0_alias,@"STO_CUDA_RESERVED_SHARED STV_DEFAULT"
__nv_reservedSMEM_offset_0_alias:
	.zero		0
	.zero		64


//--------------------- .nv.constant0._Z15histogramKernelPhPji --------------------------
	.section	.nv.constant0._Z15histogramKernelPhPji,"a",@progbits
	.sectionflags	@""
	.align	4
.nv.constant0._Z15histogramKernelPhPji:
	.zero		916


//--------------------- SYMBOLS --------------------------

	.type		.nv.reservedSmem.offset0,@object
	.size		.nv.reservedSmem.offset0,0x4
	.type		.nv.reservedSmem.cap,@object
	.size		.nv.reservedSmem.cap,0x4
